//
// Generated by NVIDIA NVVM Compiler
//
// Compiler Build ID: CL-36424714
// Cuda compilation tools, release 13.0, V13.0.88
// Based on NVVM 20.0.0
//

.version 9.0
.target sm_100
.address_size 64

	// .globl	_Z12reduceKernelPim
.global .align 1 .b8 _ZN34_INTERNAL_d99ae448_4_k_cu_e5025d784cuda3std3__45__cpo5beginE[1];
.global .align 1 .b8 _ZN34_INTERNAL_d99ae448_4_k_cu_e5025d784cuda3std3__45__cpo3endE[1];
.global .align 1 .b8 _ZN34_INTERNAL_d99ae448_4_k_cu_e5025d784cuda3std3__45__cpo6cbeginE[1];
.global .align 1 .b8 _ZN34_INTERNAL_d99ae448_4_k_cu_e5025d784cuda3std3__45__cpo4cendE[1];
.global .align 1 .b8 _ZN34_INTERNAL_d99ae448_4_k_cu_e5025d784cuda3std3__45__cpo6rbeginE[1];
.global .align 1 .b8 _ZN34_INTERNAL_d99ae448_4_k_cu_e5025d784cuda3std3__45__cpo4rendE[1];
.global .align 1 .b8 _ZN34_INTERNAL_d99ae448_4_k_cu_e5025d784cuda3std3__45__cpo7crbeginE[1];
.global .align 1 .b8 _ZN34_INTERNAL_d99ae448_4_k_cu_e5025d784cuda3std3__45__cpo5crendE[1];
.global .align 1 .b8 _ZN34_INTERNAL_d99ae448_4_k_cu_e5025d784cuda3std3__436_GLOBAL__N__d99ae448_4_k_cu_e5025d786ignoreE[1];
.global .align 1 .b8 _ZN34_INTERNAL_d99ae448_4_k_cu_e5025d784cuda3std3__419piecewise_constructE[1];
.global .align 1 .b8 _ZN34_INTERNAL_d99ae448_4_k_cu_e5025d784cuda3std3__48in_placeE[1];
.global .align 1 .b8 _ZN34_INTERNAL_d99ae448_4_k_cu_e5025d784cuda3std3__420unreachable_sentinelE[1];
.global .align 1 .b8 _ZN34_INTERNAL_d99ae448_4_k_cu_e5025d784cuda3std3__47nulloptE[1];
.global .align 1 .b8 _ZN34_INTERNAL_d99ae448_4_k_cu_e5025d784cuda3std3__48unexpectE[1];
.global .align 1 .b8 _ZN34_INTERNAL_d99ae448_4_k_cu_e5025d784cuda3std6ranges3__45__cpo4swapE[1];
.global .align 1 .b8 _ZN34_INTERNAL_d99ae448_4_k_cu_e5025d784cuda3std6ranges3__45__cpo9iter_moveE[1];
.global .align 1 .b8 _ZN34_INTERNAL_d99ae448_4_k_cu_e5025d784cuda3std6ranges3__45__cpo5beginE[1];
.global .align 1 .b8 _ZN34_INTERNAL_d99ae448_4_k_cu_e5025d784cuda3std6ranges3__45__cpo3endE[1];
.global .align 1 .b8 _ZN34_INTERNAL_d99ae448_4_k_cu_e5025d784cuda3std6ranges3__45__cpo6cbeginE[1];
.global .align 1 .b8 _ZN34_INTERNAL_d99ae448_4_k_cu_e5025d784cuda3std6ranges3__45__cpo4cendE[1];
.global .align 1 .b8 _ZN34_INTERNAL_d99ae448_4_k_cu_e5025d784cuda3std6ranges3__45__cpo7advanceE[1];
.global .align 1 .b8 _ZN34_INTERNAL_d99ae448_4_k_cu_e5025d784cuda3std6ranges3__45__cpo9iter_swapE[1];
.global .align 1 .b8 _ZN34_INTERNAL_d99ae448_4_k_cu_e5025d784cuda3std6ranges3__45__cpo4nextE[1];
.global .align 1 .b8 _ZN34_INTERNAL_d99ae448_4_k_cu_e5025d784cuda3std6ranges3__45__cpo4prevE[1];
.global .align 1 .b8 _ZN34_INTERNAL_d99ae448_4_k_cu_e5025d784cuda3std6ranges3__45__cpo4dataE[1];
.global .align 1 .b8 _ZN34_INTERNAL_d99ae448_4_k_cu_e5025d784cuda3std6ranges3__45__cpo5cdataE[1];
.global .align 1 .b8 _ZN34_INTERNAL_d99ae448_4_k_cu_e5025d784cuda3std6ranges3__45__cpo4sizeE[1];
.global .align 1 .b8 _ZN34_INTERNAL_d99ae448_4_k_cu_e5025d784cuda3std6ranges3__45__cpo5ssizeE[1];
.global .align 1 .b8 _ZN34_INTERNAL_d99ae448_4_k_cu_e5025d784cuda3std6ranges3__45__cpo8distanceE[1];
.global .align 1 .b8 _ZN34_INTERNAL_d99ae448_4_k_cu_e5025d786thrust24THRUST_300001_SM_1000_NS8cuda_cub3parE[1];
.global .align 1 .b8 _ZN34_INTERNAL_d99ae448_4_k_cu_e5025d786thrust24THRUST_300001_SM_1000_NS8cuda_cub10par_nosyncE[1];
.global .align 1 .b8 _ZN34_INTERNAL_d99ae448_4_k_cu_e5025d786thrust24THRUST_300001_SM_1000_NS6system6detail10sequential3seqE[1];
.global .align 1 .b8 _ZN34_INTERNAL_d99ae448_4_k_cu_e5025d786thrust24THRUST_300001_SM_1000_NS12placeholders2_1E[1];
.global .align 1 .b8 _ZN34_INTERNAL_d99ae448_4_k_cu_e5025d786thrust24THRUST_300001_SM_1000_NS12placeholders2_2E[1];
.global .align 1 .b8 _ZN34_INTERNAL_d99ae448_4_k_cu_e5025d786thrust24THRUST_300001_SM_1000_NS12placeholders2_3E[1];
.global .align 1 .b8 _ZN34_INTERNAL_d99ae448_4_k_cu_e5025d786thrust24THRUST_300001_SM_1000_NS12placeholders2_4E[1];
.global .align 1 .b8 _ZN34_INTERNAL_d99ae448_4_k_cu_e5025d786thrust24THRUST_300001_SM_1000_NS12placeholders2_5E[1];
.global .align 1 .b8 _ZN34_INTERNAL_d99ae448_4_k_cu_e5025d786thrust24THRUST_300001_SM_1000_NS12placeholders2_6E[1];
.global .align 1 .b8 _ZN34_INTERNAL_d99ae448_4_k_cu_e5025d786thrust24THRUST_300001_SM_1000_NS12placeholders2_7E[1];
.global .align 1 .b8 _ZN34_INTERNAL_d99ae448_4_k_cu_e5025d786thrust24THRUST_300001_SM_1000_NS12placeholders2_8E[1];
.global .align 1 .b8 _ZN34_INTERNAL_d99ae448_4_k_cu_e5025d786thrust24THRUST_300001_SM_1000_NS12placeholders2_9E[1];
.global .align 1 .b8 _ZN34_INTERNAL_d99ae448_4_k_cu_e5025d786thrust24THRUST_300001_SM_1000_NS12placeholders3_10E[1];
.global .align 1 .b8 _ZN34_INTERNAL_d99ae448_4_k_cu_e5025d786thrust24THRUST_300001_SM_1000_NS3seqE[1];
.extern .shared .align 16 .b8 cache[];

.visible .entry _Z12reduceKernelPim(
	.param .u64 .ptr .align 1 _Z12reduceKernelPim_param_0,
	.param .u64 _Z12reduceKernelPim_param_1
)
{
	.reg .pred 	%p<11>;
	.reg .b16 	%rs<8>;
	.reg .b32 	%r<53>;
	.reg .b64 	%rd<12>;

	ld.param.u64 	%rd5, [_Z12reduceKernelPim_param_0];
	ld.param.u64 	%rd4, [_Z12reduceKernelPim_param_1];
	cvta.to.global.u64 	%rd1, %rd5;
	mov.u32 	%r1, %ntid.x;
	mov.u32 	%r2, %ctaid.x;
	mov.u32 	%r3, %tid.x;
	mad.lo.s32 	%r26, %r1, %r2, %r3;
	shr.u32 	%r51, %r1, 5;
	cvt.u64.u32 	%rd2, %r26;
	setp.le.u64 	%p1, %rd4, %rd2;
	mov.b32 	%r49, 0;
	@%p1 bra 	$L__BB0_2;
	shl.b64 	%rd6, %rd2, 2;
	add.s64 	%rd7, %rd1, %rd6;
	ld.global.u32 	%r49, [%rd7];
$L__BB0_2:
	cvt.u32.u64 	%r27, %rd2;
	mov.u32 	%r28, %nctaid.x;
	mad.lo.s32 	%r29, %r1, %r28, %r27;
	cvt.u64.u32 	%rd3, %r29;
	setp.le.u64 	%p2, %rd4, %rd3;
	@%p2 bra 	$L__BB0_4;
	shl.b64 	%rd8, %rd3, 2;
	add.s64 	%rd9, %rd1, %rd8;
	ld.global.u32 	%r30, [%rd9];
	add.s32 	%r49, %r30, %r49;
$L__BB0_4:
	cvt.u32.u64 	%r9, %rd4;
	setp.lt.s32 	%p3, %r9, 2;
	@%p3 bra 	$L__BB0_7;
	min.u32 	%r47, %r9, 32;
$L__BB0_6:
	shr.u32 	%r13, %r47, 1;
	shfl.sync.down.b32	%r31|%p4, %r49, %r13, 31, -1;
	add.s32 	%r49, %r31, %r49;
	setp.gt.u32 	%p5, %r47, 3;
	mov.u32 	%r47, %r13;
	@%p5 bra 	$L__BB0_6;
$L__BB0_7:
	and.b32  	%r32, %r3, 31;
	setp.ne.s32 	%p6, %r32, 0;
	@%p6 bra 	$L__BB0_9;
	shr.u32 	%r33, %r3, 3;
	and.b32  	%r34, %r33, 124;
	mov.u32 	%r35, cache;
	add.s32 	%r36, %r35, %r34;
	st.shared.u32 	[%r36], %r49;
$L__BB0_9:
	cvt.u16.u32 	%rs1, %r51;
	add.s16 	%rs2, %rs1, -1;
	and.b16  	%rs3, %rs2, 128;
	shr.u16 	%rs4, %rs3, 7;
	add.s16 	%rs5, %rs2, %rs4;
	cvt.s16.s8 	%rs6, %rs5;
	shr.s16 	%rs7, %rs6, 1;
	cvt.s32.s16 	%r50, %rs7;
	setp.gt.u32 	%p7, %r3, %r50;
	@%p7 bra 	$L__BB0_16;
	bar.sync 	0;
	shl.b32 	%r37, %r3, 2;
	mov.u32 	%r38, cache;
	add.s32 	%r17, %r38, %r37;
$L__BB0_11:
	add.s32 	%r20, %r50, 1;
	ld.shared.u32 	%r21, [%r17];
	add.s32 	%r40, %r20, %r3;
	setp.ge.u32 	%p8, %r40, %r51;
	mov.b32 	%r52, 0;
	@%p8 bra 	$L__BB0_13;
	shl.b32 	%r41, %r50, 2;
	add.s32 	%r42, %r17, %r41;
	ld.shared.u32 	%r52, [%r42+4];
$L__BB0_13:
	add.s32 	%r43, %r52, %r21;
	st.shared.u32 	[%r17], %r43;
	setp.eq.s32 	%p9, %r50, 0;
	@%p9 bra 	$L__BB0_15;
	bar.sync 	0;
	shr.u32 	%r50, %r50, 1;
	setp.gt.u32 	%p10, %r3, %r50;
	mov.u32 	%r51, %r20;
	@%p10 bra 	$L__BB0_16;
	bra.uni 	$L__BB0_11;
$L__BB0_15:
	ld.shared.u32 	%r44, [cache];
	mul.wide.u32 	%rd10, %r2, 4;
	add.s64 	%rd11, %rd1, %rd10;
	st.global.u32 	[%rd11], %r44;
$L__BB0_16:
	ret;

}
	// .globl	_ZN3cub18CUB_300001_SM_10006detail11EmptyKernelIvEEvv
.visible .entry _ZN3cub18CUB_300001_SM_10006detail11EmptyKernelIvEEvv()
{


	ret;

}


// ===== COMPILED SASS (sm_100) =====

	.target	sm_100

	.elftype	@"ET_EXEC"


//--------------------- .note.nv.tkinfo           --------------------------
	.section	.note.nv.tkinfo,"",@"SHT_NOTE"
	.sectionflags	@"SHF_NOTE_NV_TKINFO"
	.tkinfo
        /*0018*/ 	.word	0x00000002
        /*0030*/ 	.string	""
        /*0030*/ 	.string	"ptxas"
        /*0030*/ 	.string	"Cuda compilation tools, release 13.0, V13.0.88"
        /*0030*/ 	.string	"Build cuda_13.0.r13.0/compiler.36424714_0"
        /*0030*/ 	.string	"-arch sm_100 -m 64 "



//--------------------- .note.nv.cuinfo           --------------------------
	.section	.note.nv.cuinfo,"",@"SHT_NOTE"
	.sectionflags	@"SHF_NOTE_NV_CUINFO"
        /*0018*/ 	.short	0x0002
        /*001a*/ 	.short	0x0064
        /*001c*/ 	.short	0x0082
	.zero		2


//--------------------- .nv.info                  --------------------------
	.section	.nv.info,"",@"SHT_CUDA_INFO"
	.align	4


	//----- nvinfo : EIATTR_REGCOUNT
	.align		4
        /*0000*/ 	.byte	0x04, 0x2f
        /*0002*/ 	.short	(.L_44 - .L_43)
	.align		4
.L_43:
        /*0004*/ 	.word	index@(_Z12reduceKernelPim)
        /*0008*/ 	.word	0x0000000f


	//----- nvinfo : EIATTR_FRAME_SIZE
	.align		4
.L_44:
        /*000c*/ 	.byte	0x04, 0x11
        /*000e*/ 	.short	(.L_46 - .L_45)
	.align		4
.L_45:
        /*0010*/ 	.word	index@(_Z12reduceKernelPim)
        /*0014*/ 	.word	0x00000000


	//----- nvinfo : EIATTR_REGCOUNT
	.align		4
.L_46:
        /*0018*/ 	.byte	0x04, 0x2f
        /*001a*/ 	.short	(.L_48 - .L_47)
	.align		4
.L_47:
        /*001c*/ 	.word	index@(_ZN3cub18CUB_300001_SM_10006detail11EmptyKernelIvEEvv)
        /*0020*/ 	.word	0x00000004


	//----- nvinfo : EIATTR_FRAME_SIZE
	.align		4
.L_48:
        /*0024*/ 	.byte	0x04, 0x11
        /*0026*/ 	.short	(.L_50 - .L_49)
	.align		4
.L_49:
        /*0028*/ 	.word	index@(_ZN3cub18CUB_300001_SM_10006detail11EmptyKernelIvEEvv)
        /*002c*/ 	.word	0x00000000


	//----- nvinfo : EIATTR_MIN_STACK_SIZE
	.align		4
.L_50:
        /*0030*/ 	.byte	0x04, 0x12
        /*0032*/ 	.short	(.L_52 - .L_51)
	.align		4
.L_51:
        /*0034*/ 	.word	index@(_ZN3cub18CUB_300001_SM_10006detail11EmptyKernelIvEEvv)
        /*0038*/ 	.word	0x00000000


	//----- nvinfo : EIATTR_MIN_STACK_SIZE
	.align		4
.L_52:
        /*003c*/ 	.byte	0x04, 0x12
        /*003e*/ 	.short	(.L_54 - .L_53)
	.align		4
.L_53:
        /*0040*/ 	.word	index@(_Z12reduceKernelPim)
        /*0044*/ 	.word	0x00000000
.L_54:


//--------------------- .nv.compat                --------------------------
	.section	.nv.compat,"",@"SHT_CUDA_COMPAT_INFO"
	.align	4
        /*0000*/ 	.byte	0x02, 0x09, 0x00, 0x00, 0x02, 0x02, 0x01, 0x00, 0x02, 0x05, 0x05, 0x00, 0x03, 0x07, 0x01, 0x01
        /*0010*/ 	.byte	0x02, 0x03, 0x00, 0x00, 0x02, 0x06, 0x01, 0x00, 0x04, 0x0b, 0x08, 0x00, 0x09, 0x00, 0x00, 0x00
        /*0020*/ 	.byte	0x00, 0x00, 0x00, 0x00


//--------------------- .nv.info._ZN3cub18CUB_300001_SM_10006detail11EmptyKernelIvEEvv --------------------------
	.section	.nv.info._ZN3cub18CUB_300001_SM_10006detail11EmptyKernelIvEEvv,"",@"SHT_CUDA_INFO"
	.sectionflags	@""
	.align	4


	//----- nvinfo : EIATTR_CUDA_API_VERSION
	.align		4
        /*0000*/ 	.byte	0x04, 0x37
        /*0002*/ 	.short	(.L_56 - .L_55)
.L_55:
        /*0004*/ 	.word	0x00000082


	//----- nvinfo : EIATTR_SPARSE_MMA_MASK
	.align		4
.L_56:
        /*0008*/ 	.byte	0x03, 0x50
        /*000a*/ 	.short	0x0000


	//----- nvinfo : EIATTR_MAXREG_COUNT
	.align		4
        /*000c*/ 	.byte	0x03, 0x1b
        /*000e*/ 	.short	0x00ff


	//----- nvinfo : EIATTR_MERCURY_ISA_VERSION
	.align		4
        /*0010*/ 	.byte	0x03, 0x5f
        /*0012*/ 	.short	0x0101


	//----- nvinfo : EIATTR_VRC_CTA_INIT_COUNT
	.align		4
        /*0014*/ 	.byte	0x02, 0x4a
	.zero		1
	.zero		1


	//----- nvinfo : EIATTR_EXIT_INSTR_OFFSETS
	.align		4
        /*0018*/ 	.byte	0x04, 0x1c
        /*001a*/ 	.short	(.L_58 - .L_57)


	//   ....[0]....
.L_57:
        /*001c*/ 	.word	0x00000010


	//----- nvinfo : EIATTR_SW_WAR
	.align		4
.L_58:
        /*0020*/ 	.byte	0x04, 0x36
        /*0022*/ 	.short	(.L_60 - .L_59)
.L_59:
        /*0024*/ 	.word	0x00000008
.L_60:


//--------------------- .nv.info._Z12reduceKernelPim --------------------------
	.section	.nv.info._Z12reduceKernelPim,"",@"SHT_CUDA_INFO"
	.sectionflags	@""
	.align	4


	//----- nvinfo : EIATTR_CUDA_API_VERSION
	.align		4
        /*0000*/ 	.byte	0x04, 0x37
        /*0002*/ 	.short	(.L_62 - .L_61)
.L_61:
        /*0004*/ 	.word	0x00000082


	//----- nvinfo : EIATTR_KPARAM_INFO
	.align		4
.L_62:
        /*0008*/ 	.byte	0x04, 0x17
        /*000a*/ 	.short	(.L_64 - .L_63)
.L_63:
        /*000c*/ 	.word	0x00000000
        /*0010*/ 	.short	0x0001
        /*0012*/ 	.short	0x0008
        /*0014*/ 	.byte	0x00, 0xf0, 0x21, 0x00


	//----- nvinfo : EIATTR_KPARAM_INFO
	.align		4
.L_64:
        /*0018*/ 	.byte	0x04, 0x17
        /*001a*/ 	.short	(.L_66 - .L_65)
.L_65:
        /*001c*/ 	.word	0x00000000
        /*0020*/ 	.short	0x0000
        /*0022*/ 	.short	0x0000
        /*0024*/ 	.byte	0x00, 0xf5, 0x21, 0x00


	//----- nvinfo : EIATTR_SPARSE_MMA_MASK
	.align		4
.L_66:
        /*0028*/ 	.byte	0x03, 0x50
        /*002a*/ 	.short	0x0000


	//----- nvinfo : EIATTR_MAXREG_COUNT
	.align		4
        /*002c*/ 	.byte	0x03, 0x1b
        /*002e*/ 	.short	0x00ff


	//----- nvinfo : EIATTR_NUM_BARRIERS
	.align		4
        /*0030*/ 	.byte	0x02, 0x4c
        /*0032*/ 	.byte	0x01
	.zero		1


	//----- nvinfo : EIATTR_MERCURY_ISA_VERSION
	.align		4
        /*0034*/ 	.byte	0x03, 0x5f
        /*0036*/ 	.short	0x0101


	//----- nvinfo : EIATTR_COOP_GROUP_MASK_REGIDS
	.align		4
        /*0038*/ 	.byte	0x04, 0x29
        /*003a*/ 	.short	(.L_68 - .L_67)


	//   ....[0]....
.L_67:
        /*003c*/ 	.word	0xffffffff


	//----- nvinfo : EIATTR_COOP_GROUP_INSTR_OFFSETS
	.align		4
.L_68:
        /*0040*/ 	.byte	0x04, 0x28
        /*0042*/ 	.short	(.L_70 - .L_69)


	//   ....[0]....
.L_69:
        /*0044*/ 	.word	0x000002e0


	//----- nvinfo : EIATTR_VRC_CTA_INIT_COUNT
	.align		4
.L_70:
        /*0048*/ 	.byte	0x02, 0x4a
	.zero		1
	.zero		1


	//----- nvinfo : EIATTR_EXIT_INSTR_OFFSETS
	.align		4
        /*004c*/ 	.byte	0x04, 0x1c
        /*004e*/ 	.short	(.L_72 - .L_71)


	//   ....[0]....
.L_71:
        /*0050*/ 	.word	0x00000330


	//   ....[1]....
        /*0054*/ 	.word	0x00000480


	//   ....[2]....
        /*0058*/ 	.word	0x00000510


	//----- nvinfo : EIATTR_CBANK_PARAM_SIZE
	.align		4
.L_72:
        /*005c*/ 	.byte	0x03, 0x19
        /*005e*/ 	.short	0x0010


	//----- nvinfo : EIATTR_PARAM_CBANK
	.align		4
        /*0060*/ 	.byte	0x04, 0x0a
        /*0062*/ 	.short	(.L_74 - .L_73)
	.align		4
.L_73:
        /*0064*/ 	.word	index@(.nv.constant0._Z12reduceKernelPim)
        /*0068*/ 	.short	0x0380
        /*006a*/ 	.short	0x0010


	//----- nvinfo : EIATTR_SW_WAR
	.align		4
.L_74:
        /*006c*/ 	.byte	0x04, 0x36
        /*006e*/ 	.short	(.L_76 - .L_75)
.L_75:
        /*0070*/ 	.word	0x00000008
.L_76:


//--------------------- .nv.callgraph             --------------------------
	.section	.nv.callgraph,"",@"SHT_CUDA_CALLGRAPH"
	.align	4
	.sectionentsize	8
	.align		4
        /*0000*/ 	.word	0x00000000
	.align		4
        /*0004*/ 	.word	0xffffffff
	.align		4
        /*0008*/ 	.word	0x00000000
	.align		4
        /*000c*/ 	.word	0xfffffffe
	.align		4
        /*0010*/ 	.word	0x00000000
	.align		4
        /*0014*/ 	.word	0xfffffffd
	.align		4
        /*0018*/ 	.word	0x00000000
	.align		4
        /*001c*/ 	.word	0xfffffffc


//--------------------- .nv.constant4             --------------------------
	.section	.nv.constant4,"a",@progbits
	.align	8
	.align		8
.nv.constant4:
        /*0000*/ 	.dword	_ZN34_INTERNAL_d99ae448_4_k_cu_e5025d784cuda3std3__45__cpo5beginE
	.align		8
        /*0008*/ 	.dword	_ZN34_INTERNAL_d99ae448_4_k_cu_e5025d784cuda3std3__45__cpo3endE
	.align		8
        /*0010*/ 	.dword	_ZN34_INTERNAL_d99ae448_4_k_cu_e5025d784cuda3std3__45__cpo6cbeginE
	.align		8
        /*0018*/ 	.dword	_ZN34_INTERNAL_d99ae448_4_k_cu_e5025d784cuda3std3__45__cpo4cendE
	.align		8
        /*0020*/ 	.dword	_ZN34_INTERNAL_d99ae448_4_k_cu_e5025d784cuda3std3__45__cpo6rbeginE
	.align		8
        /*0028*/ 	.dword	_ZN34_INTERNAL_d99ae448_4_k_cu_e5025d784cuda3std3__45__cpo4rendE
	.align		8
        /*0030*/ 	.dword	_ZN34_INTERNAL_d99ae448_4_k_cu_e5025d784cuda3std3__45__cpo7crbeginE
	.align		8
        /*0038*/ 	.dword	_ZN34_INTERNAL_d99ae448_4_k_cu_e5025d784cuda3std3__45__cpo5crendE
	.align		8
        /*0040*/ 	.dword	_ZN34_INTERNAL_d99ae448_4_k_cu_e5025d784cuda3std3__436_GLOBAL__N__d99ae448_4_k_cu_e5025d786ignoreE
	.align		8
        /*0048*/ 	.dword	_ZN34_INTERNAL_d99ae448_4_k_cu_e5025d784cuda3std3__419piecewise_constructE
	.align		8
        /*0050*/ 	.dword	_ZN34_INTERNAL_d99ae448_4_k_cu_e5025d784cuda3std3__48in_placeE
	.align		8
        /*0058*/ 	.dword	_ZN34_INTERNAL_d99ae448_4_k_cu_e5025d784cuda3std3__420unreachable_sentinelE
	.align		8
        /*0060*/ 	.dword	_ZN34_INTERNAL_d99ae448_4_k_cu_e5025d784cuda3std3__47nulloptE
	.align		8
        /*0068*/ 	.dword	_ZN34_INTERNAL_d99ae448_4_k_cu_e5025d784cuda3std3__48unexpectE
	.align		8
        /*0070*/ 	.dword	_ZN34_INTERNAL_d99ae448_4_k_cu_e5025d784cuda3std6ranges3__45__cpo4swapE
	.align		8
        /*0078*/ 	.dword	_ZN34_INTERNAL_d99ae448_4_k_cu_e5025d784cuda3std6ranges3__45__cpo9iter_moveE
	.align		8
        /*0080*/ 	.dword	_ZN34_INTERNAL_d99ae448_4_k_cu_e5025d784cuda3std6ranges3__45__cpo5beginE
	.align		8
        /*0088*/ 	.dword	_ZN34_INTERNAL_d99ae448_4_k_cu_e5025d784cuda3std6ranges3__45__cpo3endE
	.align		8
        /*0090*/ 	.dword	_ZN34_INTERNAL_d99ae448_4_k_cu_e5025d784cuda3std6ranges3__45__cpo6cbeginE
	.align		8
        /*0098*/ 	.dword	_ZN34_INTERNAL_d99ae448_4_k_cu_e5025d784cuda3std6ranges3__45__cpo4cendE
	.align		8
        /*00a0*/ 	.dword	_ZN34_INTERNAL_d99ae448_4_k_cu_e5025d784cuda3std6ranges3__45__cpo7advanceE
	.align		8
        /*00a8*/ 	.dword	_ZN34_INTERNAL_d99ae448_4_k_cu_e5025d784cuda3std6ranges3__45__cpo9iter_swapE
	.align		8
        /*00b0*/ 	.dword	_ZN34_INTERNAL_d99ae448_4_k_cu_e5025d784cuda3std6ranges3__45__cpo4nextE
	.align		8
        /*00b8*/ 	.dword	_ZN34_INTERNAL_d99ae448_4_k_cu_e5025d784cuda3std6ranges3__45__cpo4prevE
	.align		8
        /*00c0*/ 	.dword	_ZN34_INTERNAL_d99ae448_4_k_cu_e5025d784cuda3std6ranges3__45__cpo4dataE
	.align		8
        /*00c8*/ 	.dword	_ZN34_INTERNAL_d99ae448_4_k_cu_e5025d784cuda3std6ranges3__45__cpo5cdataE
	.align		8
        /*00d0*/ 	.dword	_ZN34_INTERNAL_d99ae448_4_k_cu_e5025d784cuda3std6ranges3__45__cpo4sizeE
	.align		8
        /*00d8*/ 	.dword	_ZN34_INTERNAL_d99ae448_4_k_cu_e5025d784cuda3std6ranges3__45__cpo5ssizeE
	.align		8
        /*00e0*/ 	.dword	_ZN34_INTERNAL_d99ae448_4_k_cu_e5025d784cuda3std6ranges3__45__cpo8distanceE
	.align		8
        /*00e8*/ 	.dword	_ZN34_INTERNAL_d99ae448_4_k_cu_e5025d786thrust24THRUST_300001_SM_1000_NS8cuda_cub3parE
	.align		8
        /*00f0*/ 	.dword	_ZN34_INTERNAL_d99ae448_4_k_cu_e5025d786thrust24THRUST_300001_SM_1000_NS8cuda_cub10par_nosyncE
	.align		8
        /*00f8*/ 	.dword	_ZN34_INTERNAL_d99ae448_4_k_cu_e5025d786thrust24THRUST_300001_SM_1000_NS6system6detail10sequential3seqE
	.align		8
        /*0100*/ 	.dword	_ZN34_INTERNAL_d99ae448_4_k_cu_e5025d786thrust24THRUST_300001_SM_1000_NS12placeholders2_1E
	.align		8
        /*0108*/ 	.dword	_ZN34_INTERNAL_d99ae448_4_k_cu_e5025d786thrust24THRUST_300001_SM_1000_NS12placeholders2_2E
	.align		8
        /*0110*/ 	.dword	_ZN34_INTERNAL_d99ae448_4_k_cu_e5025d786thrust24THRUST_300001_SM_1000_NS12placeholders2_3E
	.align		8
        /*0118*/ 	.dword	_ZN34_INTERNAL_d99ae448_4_k_cu_e5025d786thrust24THRUST_300001_SM_1000_NS12placeholders2_4E
	.align		8
        /*0120*/ 	.dword	_ZN34_INTERNAL_d99ae448_4_k_cu_e5025d786thrust24THRUST_300001_SM_1000_NS12placeholders2_5E
	.align		8
        /*0128*/ 	.dword	_ZN34_INTERNAL_d99ae448_4_k_cu_e5025d786thrust24THRUST_300001_SM_1000_NS12placeholders2_6E
	.align		8
        /*0130*/ 	.dword	_ZN34_INTERNAL_d99ae448_4_k_cu_e5025d786thrust24THRUST_300001_SM_1000_NS12placeholders2_7E
	.align		8
        /*0138*/ 	.dword	_ZN34_INTERNAL_d99ae448_4_k_cu_e5025d786thrust24THRUST_300001_SM_1000_NS12placeholders2_8E
	.align		8
        /*0140*/ 	.dword	_ZN34_INTERNAL_d99ae448_4_k_cu_e5025d786thrust24THRUST_300001_SM_1000_NS12placeholders2_9E
	.align		8
        /*0148*/ 	.dword	_ZN34_INTERNAL_d99ae448_4_k_cu_e5025d786thrust24THRUST_300001_SM_1000_NS12placeholders3_10E
	.align		8
        /*0150*/ 	.dword	_ZN34_INTERNAL_d99ae448_4_k_cu_e5025d786thrust24THRUST_300001_SM_1000_NS3seqE


//--------------------- .text._ZN3cub18CUB_300001_SM_10006detail11EmptyKernelIvEEvv --------------------------
	.section	.text._ZN3cub18CUB_300001_SM_10006detail11EmptyKernelIvEEvv,"ax",@progbits
	.align	128
        .global         _ZN3cub18CUB_300001_SM_10006detail11EmptyKernelIvEEvv
        .type           _ZN3cub18CUB_300001_SM_10006detail11EmptyKernelIvEEvv,@function
        .size           _ZN3cub18CUB_300001_SM_10006detail11EmptyKernelIvEEvv,(.L_x_6 - _ZN3cub18CUB_300001_SM_10006detail11EmptyKernelIvEEvv)
        .other          _ZN3cub18CUB_300001_SM_10006detail11EmptyKernelIvEEvv,@"STO_CUDA_ENTRY STV_DEFAULT"
_ZN3cub18CUB_300001_SM_10006detail11EmptyKernelIvEEvv:
.text._ZN3cub18CUB_300001_SM_10006detail11EmptyKernelIvEEvv:
[----:B------:R-:W-:Y:S01]  /*0000*/  LDC R1, c[0x0][0x37c] ;  /* 0x0000df00ff017b82 */ /* 0x000fe20000000800 */
[----:B------:R-:W-:Y:S05]  /*0010*/  EXIT ;  /* 0x000000000000794d */ /* 0x000fea0003800000 */
.L_x_0:
[----:B------:R-:W-:-:S00]  /*0020*/  BRA `(.L_x_0) ;  /* 0xfffffffc00fc7947 */ /* 0x000fc0000383ffff */
[----:B------:R-:W-:-:S00]  /*0030*/  NOP ;  /* 0x0000000000007918 */ /* 0x000fc00000000000 */
        /* <DEDUP_REMOVED lines=12> */
.L_x_6:


//--------------------- .text._Z12reduceKernelPim --------------------------
	.section	.text._Z12reduceKernelPim,"ax",@progbits
	.align	128
        .global         _Z12reduceKernelPim
        .type           _Z12reduceKernelPim,@function
        .size           _Z12reduceKernelPim,(.L_x_7 - _Z12reduceKernelPim)
        .other          _Z12reduceKernelPim,@"STO_CUDA_ENTRY STV_DEFAULT"
_Z12reduceKernelPim:
.text._Z12reduceKernelPim:
[----:B------:R-:W-:Y:S01]  /*0000*/  LDC R1, c[0x0][0x37c] ;  /* 0x0000df00ff017b82 */ /* 0x000fe20000000800 */
[----:B------:R-:W0:Y:S01]  /*0010*/  S2R R0, SR_CTAID.X ;  /* 0x0000000000007919 */ /* 0x000e220000002500 */
[----:B------:R-:W0:Y:S06]  /*0020*/  LDCU UR4, c[0x0][0x360] ;  /* 0x00006c00ff0477ac */ /* 0x000e2c0008000800 */
[----:B------:R-:W1:Y:S01]  /*0030*/  LDC R7, c[0x0][0x370] ;  /* 0x0000dc00ff077b82 */ /* 0x000e620000000800 */
[----:B------:R-:W0:Y:S01]  /*0040*/  S2R R3, SR_TID.X ;  /* 0x0000000000037919 */ /* 0x000e220000002100 */
[----:B------:R-:W2:Y:S01]  /*0050*/  LDCU.64 UR6, c[0x0][0x388] ;  /* 0x00007100ff0677ac */ /* 0x000ea20008000a00 */
[----:B------:R-:W3:Y:S01]  /*0060*/  LDCU.64 UR8, c[0x0][0x358] ;  /* 0x00006b00ff0877ac */ /* 0x000ee20008000a00 */
[----:B0-----:R-:W-:-:S04]  /*0070*/  IMAD R2, R0, UR4, R3 ;  /* 0x0000000400027c24 */ /* 0x001fc8000f8e0203 */
[----:B-1----:R-:W-:Y:S01]  /*0080*/  IMAD R7, R7, UR4, R2 ;  /* 0x0000000407077c24 */ /* 0x002fe2000f8e0202 */
[----:B--2---:R-:W-:-:S04]  /*0090*/  ISETP.GE.U32.AND P1, PT, R2, UR6, PT ;  /* 0x0000000602007c0c */ /* 0x004fc8000bf26070 */
[----:B------:R-:W-:Y:S02]  /*00a0*/  ISETP.GE.U32.AND P0, PT, R7, UR6, PT ;  /* 0x0000000607007c0c */ /* 0x000fe4000bf06070 */
[----:B------:R-:W-:Y:S02]  /*00b0*/  ISETP.GE.U32.AND.EX P1, PT, RZ, UR7, PT, P1 ;  /* 0x00000007ff007c0c */ /* 0x000fe4000bf26110 */
[----:B------:R-:W-:-:S11]  /*00c0*/  ISETP.GE.U32.AND.EX P0, PT, RZ, UR7, PT, P0 ;  /* 0x00000007ff007c0c */ /* 0x000fd6000bf06100 */
[----:B------:R-:W0:Y:S08]  /*00d0*/  @!P1 LDC.64 R4, c[0x0][0x380] ;  /* 0x0000e000ff049b82 */ /* 0x000e300000000a00 */
[----:B------:R-:W1:Y:S01]  /*00e0*/  @!P0 LDC.64 R8, c[0x0][0x380] ;  /* 0x0000e000ff088b82 */ /* 0x000e620000000a00 */
[----:B0-----:R-:W-:-:S04]  /*00f0*/  @!P1 LEA R4, P2, R2, R4, 0x2 ;  /* 0x0000000402049211 */ /* 0x001fc800078410ff */
[----:B------:R-:W-:Y:S02]  /*0100*/  @!P1 LEA.HI.X R5, R2, R5, RZ, 0x2, P2 ;  /* 0x0000000502059211 */ /* 0x000fe400010f14ff */
[----:B-1----:R-:W-:Y:S01]  /*0110*/  @!P0 LEA R6, P3, R7, R8, 0x2 ;  /* 0x0000000807068211 */ /* 0x002fe200078610ff */
[----:B------:R-:W-:-:S03]  /*0120*/  IMAD.MOV.U32 R8, RZ, RZ, RZ ;  /* 0x000000ffff087224 */ /* 0x000fc600078e00ff */
[----:B------:R-:W-:-:S03]  /*0130*/  @!P0 LEA.HI.X R7, R7, R9, RZ, 0x2, P3 ;  /* 0x0000000907078211 */ /* 0x000fc600018f14ff */
[----:B---3--:R0:W2:Y:S04]  /*0140*/  @!P1 LDG.E R8, desc[UR8][R4.64] ;  /* 0x0000000804089981 */ /* 0x0080a8000c1e1900 */
[----:B------:R1:W2:Y:S01]  /*0150*/  @!P0 LDG.E R7, desc[UR8][R6.64] ;  /* 0x0000000806078981 */ /* 0x0002a2000c1e1900 */
[----:B------:R-:W-:Y:S01]  /*0160*/  LOP3.LUT P1, RZ, R3, 0x1f, RZ, 0xc0, !PT ;  /* 0x0000001f03ff7812 */ /* 0x000fe2000782c0ff */
[----:B------:R-:W-:Y:S02]  /*0170*/  USHF.R.U32.HI UR4, URZ, 0x5, UR4 ;  /* 0x00000005ff047899 */ /* 0x000fe40008011604 */
[----:B------:R-:W-:-:S04]  /*0180*/  UISETP.GE.AND UP0, UPT, UR6, 0x2, UPT ;  /* 0x000000020600788c */ /* 0x000fc8000bf06270 */
[----:B------:R-:W-:-:S04]  /*0190*/  IMAD.U32 R2, RZ, RZ, UR4 ;  /* 0x00000004ff027e24 */ /* 0x000fc8000f8e00ff */
[----:B------:R-:W-:Y:S02]  /*01a0*/  VIADD R9, R2, 0xffffffff ;  /* 0xffffffff02097836 */ /* 0x000fe40000000000 */
[----:B------:R-:W3:Y:S01]  /*01b0*/  @!P1 S2R R12, SR_CgaCtaId ;  /* 0x00000000000c9919 */ /* 0x000ee20000008800 */
[----:B0-----:R-:W-:Y:S02]  /*01c0*/  @!P1 MOV R5, 0x400 ;  /* 0x0000040000059802 */ /* 0x001fe40000000f00 */
[----:B------:R-:W-:-:S04]  /*01d0*/  LOP3.LUT R10, R9, 0x80, RZ, 0xc0, !PT ;  /* 0x00000080090a7812 */ /* 0x000fc800078ec0ff */
[----:B------:R-:W-:-:S04]  /*01e0*/  LEA.HI R10, R10, R9, RZ, 0x19 ;  /* 0x000000090a0a7211 */ /* 0x000fc800078fc8ff */
[----:B------:R-:W-:-:S04]  /*01f0*/  PRMT R9, R10, 0x8880, RZ ;  /* 0x000088800a097816 */ /* 0x000fc800000000ff */
[----:B------:R-:W-:-:S04]  /*0200*/  SHF.R.S32.HI R4, RZ, 0x1, R9 ;  /* 0x00000001ff047819 */ /* 0x000fc80000011409 */
[----:B-1----:R-:W-:Y:S02]  /*0210*/  PRMT R6, R4, 0x9910, RZ ;  /* 0x0000991004067816 */ /* 0x002fe400000000ff */
[----:B------:R-:W-:Y:S02]  /*0220*/  @!P1 SHF.R.U32.HI R4, RZ, 0x3, R3 ;  /* 0x00000003ff049819 */ /* 0x000fe40000011603 */
[----:B------:R-:W-:Y:S02]  /*0230*/  ISETP.GT.U32.AND P2, PT, R3, R6, PT ;  /* 0x000000060300720c */ /* 0x000fe40003f44070 */
[----:B------:R-:W-:Y:S02]  /*0240*/  @!P1 LOP3.LUT R4, R4, 0x7c, RZ, 0xc0, !PT ;  /* 0x0000007c04049812 */ /* 0x000fe400078ec0ff */
[----:B---3--:R-:W-:-:S05]  /*0250*/  @!P1 LEA R5, R12, R5, 0x18 ;  /* 0x000000050c059211 */ /* 0x008fca00078ec0ff */
[----:B------:R-:W-:Y:S02]  /*0260*/  @!P1 IMAD.IADD R9, R4, 0x1, R5 ;  /* 0x0000000104099824 */ /* 0x000fe400078e0205 */
[----:B--2---:R-:W-:Y:S01]  /*0270*/  @!P0 IMAD.IADD R8, R8, 0x1, R7 ;  /* 0x0000000108088824 */ /* 0x004fe200078e0207 */
[----:B------:R-:W-:Y:S06]  /*0280*/  BRA.U !UP0, `(.L_x_1) ;  /* 0x0000000108247547 */ /* 0x000fec000b800000 */
[----:B------:R-:W-:-:S04]  /*0290*/  UISETP.LT.U32.AND UP0, UPT, UR6, 0x20, UPT ;  /* 0x000000200600788c */ /* 0x000fc8000bf01070 */
[----:B------:R-:W-:-:S06]  /*02a0*/  USEL UR4, UR6, 0x20, UP0 ;  /* 0x0000002006047887 */ /* 0x000fcc0008000000 */
[----:B------:R-:W-:-:S07]  /*02b0*/  IMAD.U32 R4, RZ, RZ, UR4 ;  /* 0x00000004ff047e24 */ /* 0x000fce000f8e00ff */
.L_x_2:
[----:B------:R-:W-:Y:S02]  /*02c0*/  SHF.R.U32.HI R5, RZ, 0x1, R4 ;  /* 0x00000001ff057819 */ /* 0x000fe40000011604 */
[----:B------:R-:W-:-:S03]  /*02d0*/  ISETP.GT.U32.AND P0, PT, R4, 0x3, PT ;  /* 0x000000030400780c */ /* 0x000fc60003f04070 */
[----:B------:R-:W0:Y:S01]  /*02e0*/  SHFL.DOWN PT, R7, R8, R5, 0x1f ;  /* 0x08001f0508077589 */ /* 0x000e2200000e0000 */
[----:B------:R-:W-:Y:S02]  /*02f0*/  IMAD.MOV.U32 R4, RZ, RZ, R5 ;  /* 0x000000ffff047224 */ /* 0x000fe400078e0005 */
[----:B0-----:R-:W-:-:S07]  /*0300*/  IMAD.IADD R8, R7, 0x1, R8 ;  /* 0x0000000107087824 */ /* 0x001fce00078e0208 */
[----:B------:R-:W-:Y:S05]  /*0310*/  @P0 BRA `(.L_x_2) ;  /* 0xfffffffc00e80947 */ /* 0x000fea000383ffff */
.L_x_1:
[----:B------:R0:W-:Y:S01]  /*0320*/  @!P1 STS [R9], R8 ;  /* 0x0000000809009388 */ /* 0x0001e20000000800 */
[----:B------:R-:W-:Y:S05]  /*0330*/  @P2 EXIT ;  /* 0x000000000000294d */ /* 0x000fea0003800000 */
[----:B------:R-:W1:Y:S08]  /*0340*/  S2UR UR5, SR_CgaCtaId ;  /* 0x00000000000579c3 */ /* 0x000e700000008800 */
[----:B------:R-:W-:Y:S06]  /*0350*/  BAR.SYNC.DEFER_BLOCKING 0x0 ;  /* 0x0000000000007b1d */ /* 0x000fec0000010000 */
[----:B------:R-:W-:-:S02]  /*0360*/  UMOV UR4, 0x400 ;  /* 0x0000040000047882 */ /* 0x000fc40000000000 */
[----:B-1----:R-:W-:-:S06]  /*0370*/  ULEA UR4, UR5, UR4, 0x18 ;  /* 0x0000000405047291 */ /* 0x002fcc000f8ec0ff */
[----:B------:R-:W-:-:S07]  /*0380*/  LEA R5, R3, UR4, 0x2 ;  /* 0x0000000403057c11 */ /* 0x000fce000f8e10ff */
.L_x_4:
[----:B0-----:R-:W-:-:S04]  /*0390*/  VIADD R8, R6, 0x1 ;  /* 0x0000000106087836 */ /* 0x001fc80000000000 */
[----:B------:R-:W-:-:S05]  /*03a0*/  IMAD.IADD R7, R8, 0x1, R3 ;  /* 0x0000000108077824 */ /* 0x000fca00078e0203 */
[----:B------:R-:W-:Y:S01]  /*03b0*/  ISETP.GE.U32.AND P0, PT, R7, R2, PT ;  /* 0x000000020700720c */ /* 0x000fe20003f06070 */
[----:B------:R-:W-:Y:S01]  /*03c0*/  IMAD.MOV.U32 R7, RZ, RZ, RZ ;  /* 0x000000ffff077224 */ /* 0x000fe200078e00ff */
[----:B------:R-:W-:Y:S11]  /*03d0*/  LDS R2, [R5] ;  /* 0x0000000005027984 */ /* 0x000ff60000000800 */
[----:B------:R-:W-:-:S05]  /*03e0*/  @!P0 IMAD R4, R6, 0x4, R5 ;  /* 0x0000000406048824 */ /* 0x000fca00078e0205 */
[----:B------:R-:W0:Y:S01]  /*03f0*/  @!P0 LDS R7, [R4+0x4] ;  /* 0x0000040004078984 */ /* 0x000e220000000800 */
[----:B------:R-:W-:Y:S01]  /*0400*/  ISETP.NE.AND P0, PT, R6, RZ, PT ;  /* 0x000000ff0600720c */ /* 0x000fe20003f05270 */
[----:B0-----:R-:W-:-:S05]  /*0410*/  IMAD.IADD R2, R2, 0x1, R7 ;  /* 0x0000000102027824 */ /* 0x001fca00078e0207 */
[----:B------:R0:W-:Y:S07]  /*0420*/  STS [R5], R2 ;  /* 0x0000000205007388 */ /* 0x0001ee0000000800 */
[----:B------:R-:W-:Y:S05]  /*0430*/  @!P0 BRA `(.L_x_3) ;  /* 0x0000000000188947 */ /* 0x000fea0003800000 */
[----:B------:R-:W-:Y:S01]  /*0440*/  BAR.SYNC.DEFER_BLOCKING 0x0 ;  /* 0x0000000000007b1d */ /* 0x000fe20000010000 */
[----:B------:R-:W-:Y:S01]  /*0450*/  SHF.R.U32.HI R6, RZ, 0x1, R6 ;  /* 0x00000001ff067819 */ /* 0x000fe20000011606 */
[----:B0-----:R-:W-:-:S03]  /*0460*/  IMAD.MOV.U32 R2, RZ, RZ, R8 ;  /* 0x000000ffff027224 */ /* 0x001fc600078e0008 */
[----:B------:R-:W-:-:S13]  /*0470*/  ISETP.GT.U32.AND P0, PT, R3, R6, PT ;  /* 0x000000060300720c */ /* 0x000fda0003f04070 */
[----:B------:R-:W-:Y:S05]  /*0480*/  @P0 EXIT ;  /* 0x000000000000094d */ /* 0x000fea0003800000 */
[----:B------:R-:W-:Y:S05]  /*0490*/  BRA `(.L_x_4) ;  /* 0xfffffffc00bc7947 */ /* 0x000fea000383ffff */
.L_x_3:
[----:B------:R-:W1:Y:S01]  /*04a0*/  S2UR UR5, SR_CgaCtaId ;  /* 0x00000000000579c3 */ /* 0x000e620000008800 */
[----:B------:R-:W-:-:S07]  /*04b0*/  UMOV UR4, 0x400 ;  /* 0x0000040000047882 */ /* 0x000fce0000000000 */
[----:B0-----:R-:W0:Y:S01]  /*04c0*/  LDC.64 R2, c[0x0][0x380] ;  /* 0x0000e000ff027b82 */ /* 0x001e220000000a00 */
[----:B-1----:R-:W-:Y:S01]  /*04d0*/  ULEA UR4, UR5, UR4, 0x18 ;  /* 0x0000000405047291 */ /* 0x002fe2000f8ec0ff */
[----:B0-----:R-:W-:-:S08]  /*04e0*/  IMAD.WIDE.U32 R2, R0, 0x4, R2 ;  /* 0x0000000400027825 */ /* 0x001fd000078e0002 */
[----:B------:R-:W0:Y:S04]  /*04f0*/  LDS R5, [UR4] ;  /* 0x00000004ff057984 */ /* 0x000e280008000800 */
[----:B0-----:R-:W-:Y:S01]  /*0500*/  STG.E desc[UR8][R2.64], R5 ;  /* 0x0000000502007986 */ /* 0x001fe2000c101908 */
[----:B------:R-:W-:Y:S05]  /*0510*/  EXIT ;  /* 0x000000000000794d */ /* 0x000fea0003800000 */
.L_x_5:
        /* <DEDUP_REMOVED lines=14> */
.L_x_7:


//--------------------- .nv.shared._ZN3cub18CUB_300001_SM_10006detail11EmptyKernelIvEEvv --------------------------
	.section	.nv.shared._ZN3cub18CUB_300001_SM_10006detail11EmptyKernelIvEEvv,"aw",@nobits
	.sectionflags	@""
	.align	16
	.zero		1024


//--------------------- .nv.shared.reserved.0     --------------------------
	.section	.nv.shared.reserved.0,"aw",@nobits
	.weak		__nv_reservedSMEM_offset_0_alias
	.size		__nv_reservedSMEM_offset_0_alias, 0, 64
	.other		__nv_reservedSMEM_offset_0_alias,@"STO_CUDA_RESERVED_SHARED STV_DEFAULT"
__nv_reservedSMEM_offset_0_alias:
	.zero		0
	.zero		64


//--------------------- .nv.global                --------------------------
	.section	.nv.global,"aw",@nobits
.nv.global:
	.type		_ZN34_INTERNAL_d99ae448_4_k_cu_e5025d786thrust24THRUST_300001_SM_1000_NS3seqE,@object
	.size		_ZN34_INTERNAL_d99ae448_4_k_cu_e5025d786thrust24THRUST_300001_SM_1000_NS3seqE,(_ZN34_INTERNAL_d99ae448_4_k_cu_e5025d784cuda3std3__48in_placeE - _ZN34_INTERNAL_d99ae448_4_k_cu_e5025d786thrust24THRUST_300001_SM_1000_NS3seqE)
_ZN34_INTERNAL_d99ae448_4_k_cu_e5025d786thrust24THRUST_300001_SM_1000_NS3seqE:
	.zero		1
	.type		_ZN34_INTERNAL_d99ae448_4_k_cu_e5025d784cuda3std3__48in_placeE,@object
	.size		_ZN34_INTERNAL_d99ae448_4_k_cu_e5025d784cuda3std3__48in_placeE,(_ZN34_INTERNAL_d99ae448_4_k_cu_e5025d784cuda3std6ranges3__45__cpo4sizeE - _ZN34_INTERNAL_d99ae448_4_k_cu_e5025d784cuda3std3__48in_placeE)
_ZN34_INTERNAL_d99ae448_4_k_cu_e5025d784cuda3std3__48in_placeE:
	.zero		1
	.type		_ZN34_INTERNAL_d99ae448_4_k_cu_e5025d784cuda3std6ranges3__45__cpo4sizeE,@object
	.size		_ZN34_INTERNAL_d99ae448_4_k_cu_e5025d784cuda3std6ranges3__45__cpo4sizeE,(_ZN34_INTERNAL_d99ae448_4_k_cu_e5025d786thrust24THRUST_300001_SM_1000_NS12placeholders2_3E - _ZN34_INTERNAL_d99ae448_4_k_cu_e5025d784cuda3std6ranges3__45__cpo4sizeE)
_ZN34_INTERNAL_d99ae448_4_k_cu_e5025d784cuda3std6ranges3__45__cpo4sizeE:
	.zero		1
	.type		_ZN34_INTERNAL_d99ae448_4_k_cu_e5025d786thrust24THRUST_300001_SM_1000_NS12placeholders2_3E,@object
	.size		_ZN34_INTERNAL_d99ae448_4_k_cu_e5025d786thrust24THRUST_300001_SM_1000_NS12placeholders2_3E,(_ZN34_INTERNAL_d99ae448_4_k_cu_e5025d784cuda3std3__45__cpo6cbeginE - _ZN34_INTERNAL_d99ae448_4_k_cu_e5025d786thrust24THRUST_300001_SM_1000_NS12placeholders2_3E)
_ZN34_INTERNAL_d99ae448_4_k_cu_e5025d786thrust24THRUST_300001_SM_1000_NS12placeholders2_3E:
	.zero		1
	.type		_ZN34_INTERNAL_d99ae448_4_k_cu_e5025d784cuda3std3__45__cpo6cbeginE,@object
	.size		_ZN34_INTERNAL_d99ae448_4_k_cu_e5025d784cuda3std3__45__cpo6cbeginE,(_ZN34_INTERNAL_d99ae448_4_k_cu_e5025d784cuda3std6ranges3__45__cpo6cbeginE - _ZN34_INTERNAL_d99ae448_4_k_cu_e5025d784cuda3std3__45__cpo6cbeginE)
_ZN34_INTERNAL_d99ae448_4_k_cu_e5025d784cuda3std3__45__cpo6cbeginE:
	.zero		1
	.type		_ZN34_INTERNAL_d99ae448_4_k_cu_e5025d784cuda3std6ranges3__45__cpo6cbeginE,@object
	.size		_ZN34_INTERNAL_d99ae448_4_k_cu_e5025d784cuda3std6ranges3__45__cpo6cbeginE,(_ZN34_INTERNAL_d99ae448_4_k_cu_e5025d786thrust24THRUST_300001_SM_1000_NS12placeholders2_7E - _ZN34_INTERNAL_d99ae448_4_k_cu_e5025d784cuda3std6ranges3__45__cpo6cbeginE)
_ZN34_INTERNAL_d99ae448_4_k_cu_e5025d784cuda3std6ranges3__45__cpo6cbeginE:
	.zero		1
	.type		_ZN34_INTERNAL_d99ae448_4_k_cu_e5025d786thrust24THRUST_300001_SM_1000_NS12placeholders2_7E,@object
	.size		_ZN34_INTERNAL_d99ae448_4_k_cu_e5025d786thrust24THRUST_300001_SM_1000_NS12placeholders2_7E,(_ZN34_INTERNAL_d99ae448_4_k_cu_e5025d784cuda3std3__45__cpo7crbeginE - _ZN34_INTERNAL_d99ae448_4_k_cu_e5025d786thrust24THRUST_300001_SM_1000_NS12placeholders2_7E)
_ZN34_INTERNAL_d99ae448_4_k_cu_e5025d786thrust24THRUST_300001_SM_1000_NS12placeholders2_7E:
	.zero		1
	.type		_ZN34_INTERNAL_d99ae448_4_k_cu_e5025d784cuda3std3__45__cpo7crbeginE,@object
	.size		_ZN34_INTERNAL_d99ae448_4_k_cu_e5025d784cuda3std3__45__cpo7crbeginE,(_ZN34_INTERNAL_d99ae448_4_k_cu_e5025d784cuda3std6ranges3__45__cpo4nextE - _ZN34_INTERNAL_d99ae448_4_k_cu_e5025d784cuda3std3__45__cpo7crbeginE)
_ZN34_INTERNAL_d99ae448_4_k_cu_e5025d784cuda3std3__45__cpo7crbeginE:
	.zero		1
	.type		_ZN34_INTERNAL_d99ae448_4_k_cu_e5025d784cuda3std6ranges3__45__cpo4nextE,@object
	.size		_ZN34_INTERNAL_d99ae448_4_k_cu_e5025d784cuda3std6ranges3__45__cpo4nextE,(_ZN34_INTERNAL_d99ae448_4_k_cu_e5025d784cuda3std6ranges3__45__cpo4swapE - _ZN34_INTERNAL_d99ae448_4_k_cu_e5025d784cuda3std6ranges3__45__cpo4nextE)
_ZN34_INTERNAL_d99ae448_4_k_cu_e5025d784cuda3std6ranges3__45__cpo4nextE:
	.zero		1
	.type		_ZN34_INTERNAL_d99ae448_4_k_cu_e5025d784cuda3std6ranges3__45__cpo4swapE,@object
	.size		_ZN34_INTERNAL_d99ae448_4_k_cu_e5025d784cuda3std6ranges3__45__cpo4swapE,(_ZN34_INTERNAL_d99ae448_4_k_cu_e5025d786thrust24THRUST_300001_SM_1000_NS8cuda_cub10par_nosyncE - _ZN34_INTERNAL_d99ae448_4_k_cu_e5025d784cuda3std6ranges3__45__cpo4swapE)
_ZN34_INTERNAL_d99ae448_4_k_cu_e5025d784cuda3std6ranges3__45__cpo4swapE:
	.zero		1
	.type		_ZN34_INTERNAL_d99ae448_4_k_cu_e5025d786thrust24THRUST_300001_SM_1000_NS8cuda_cub10par_nosyncE,@object
	.size		_ZN34_INTERNAL_d99ae448_4_k_cu_e5025d786thrust24THRUST_300001_SM_1000_NS8cuda_cub10par_nosyncE,(_ZN34_INTERNAL_d99ae448_4_k_cu_e5025d786thrust24THRUST_300001_SM_1000_NS12placeholders2_9E - _ZN34_INTERNAL_d99ae448_4_k_cu_e5025d786thrust24THRUST_300001_SM_1000_NS8cuda_cub10par_nosyncE)
_ZN34_INTERNAL_d99ae448_4_k_cu_e5025d786thrust24THRUST_300001_SM_1000_NS8cuda_cub10par_nosyncE:
	.zero		1
	.type		_ZN34_INTERNAL_d99ae448_4_k_cu_e5025d786thrust24THRUST_300001_SM_1000_NS12placeholders2_9E,@object
	.size		_ZN34_INTERNAL_d99ae448_4_k_cu_e5025d786thrust24THRUST_300001_SM_1000_NS12placeholders2_9E,(_ZN34_INTERNAL_d99ae448_4_k_cu_e5025d784cuda3std3__436_GLOBAL__N__d99ae448_4_k_cu_e5025d786ignoreE - _ZN34_INTERNAL_d99ae448_4_k_cu_e5025d786thrust24THRUST_300001_SM_1000_NS12placeholders2_9E)
_ZN34_INTERNAL_d99ae448_4_k_cu_e5025d786thrust24THRUST_300001_SM_1000_NS12placeholders2_9E:
	.zero		1
	.type		_ZN34_INTERNAL_d99ae448_4_k_cu_e5025d784cuda3std3__436_GLOBAL__N__d99ae448_4_k_cu_e5025d786ignoreE,@object
	.size		_ZN34_INTERNAL_d99ae448_4_k_cu_e5025d784cuda3std3__436_GLOBAL__N__d99ae448_4_k_cu_e5025d786ignoreE,(_ZN34_INTERNAL_d99ae448_4_k_cu_e5025d784cuda3std6ranges3__45__cpo4dataE - _ZN34_INTERNAL_d99ae448_4_k_cu_e5025d784cuda3std3__436_GLOBAL__N__d99ae448_4_k_cu_e5025d786ignoreE)
_ZN34_INTERNAL_d99ae448_4_k_cu_e5025d784cuda3std3__436_GLOBAL__N__d99ae448_4_k_cu_e5025d786ignoreE:
	.zero		1
	.type		_ZN34_INTERNAL_d99ae448_4_k_cu_e5025d784cuda3std6ranges3__45__cpo4dataE,@object
	.size		_ZN34_INTERNAL_d99ae448_4_k_cu_e5025d784cuda3std6ranges3__45__cpo4dataE,(_ZN34_INTERNAL_d99ae448_4_k_cu_e5025d786thrust24THRUST_300001_SM_1000_NS12placeholders2_1E - _ZN34_INTERNAL_d99ae448_4_k_cu_e5025d784cuda3std6ranges3__45__cpo4dataE)
_ZN34_INTERNAL_d99ae448_4_k_cu_e5025d784cuda3std6ranges3__45__cpo4dataE:
	.zero		1
	.type		_ZN34_INTERNAL_d99ae448_4_k_cu_e5025d786thrust24THRUST_300001_SM_1000_NS12placeholders2_1E,@object
	.size		_ZN34_INTERNAL_d99ae448_4_k_cu_e5025d786thrust24THRUST_300001_SM_1000_NS12placeholders2_1E,(_ZN34_INTERNAL_d99ae448_4_k_cu_e5025d784cuda3std3__45__cpo5beginE - _ZN34_INTERNAL_d99ae448_4_k_cu_e5025d786thrust24THRUST_300001_SM_1000_NS12placeholders2_1E)
_ZN34_INTERNAL_d99ae448_4_k_cu_e5025d786thrust24THRUST_300001_SM_1000_NS12placeholders2_1E:
	.zero		1
	.type		_ZN34_INTERNAL_d99ae448_4_k_cu_e5025d784cuda3std3__45__cpo5beginE,@object
	.size		_ZN34_INTERNAL_d99ae448_4_k_cu_e5025d784cuda3std3__45__cpo5beginE,(_ZN34_INTERNAL_d99ae448_4_k_cu_e5025d784cuda3std6ranges3__45__cpo5beginE - _ZN34_INTERNAL_d99ae448_4_k_cu_e5025d784cuda3std3__45__cpo5beginE)
_ZN34_INTERNAL_d99ae448_4_k_cu_e5025d784cuda3std3__45__cpo5beginE:
	.zero		1
	.type		_ZN34_INTERNAL_d99ae448_4_k_cu_e5025d784cuda3std6ranges3__45__cpo5beginE,@object
	.size		_ZN34_INTERNAL_d99ae448_4_k_cu_e5025d784cuda3std6ranges3__45__cpo5beginE,(_ZN34_INTERNAL_d99ae448_4_k_cu_e5025d786thrust24THRUST_300001_SM_1000_NS12placeholders2_5E - _ZN34_INTERNAL_d99ae448_4_k_cu_e5025d784cuda3std6ranges3__45__cpo5beginE)
_ZN34_INTERNAL_d99ae448_4_k_cu_e5025d784cuda3std6ranges3__45__cpo5beginE:
	.zero		1
	.type		_ZN34_INTERNAL_d99ae448_4_k_cu_e5025d786thrust24THRUST_300001_SM_1000_NS12placeholders2_5E,@object
	.size		_ZN34_INTERNAL_d99ae448_4_k_cu_e5025d786thrust24THRUST_300001_SM_1000_NS12placeholders2_5E,(_ZN34_INTERNAL_d99ae448_4_k_cu_e5025d784cuda3std3__45__cpo6rbeginE - _ZN34_INTERNAL_d99ae448_4_k_cu_e5025d786thrust24THRUST_300001_SM_1000_NS12placeholders2_5E)
_ZN34_INTERNAL_d99ae448_4_k_cu_e5025d786thrust24THRUST_300001_SM_1000_NS12placeholders2_5E:
	.zero		1
	.type		_ZN34_INTERNAL_d99ae448_4_k_cu_e5025d784cuda3std3__45__cpo6rbeginE,@object
	.size		_ZN34_INTERNAL_d99ae448_4_k_cu_e5025d784cuda3std3__45__cpo6rbeginE,(_ZN34_INTERNAL_d99ae448_4_k_cu_e5025d784cuda3std6ranges3__45__cpo7advanceE - _ZN34_INTERNAL_d99ae448_4_k_cu_e5025d784cuda3std3__45__cpo6rbeginE)
_ZN34_INTERNAL_d99ae448_4_k_cu_e5025d784cuda3std3__45__cpo6rbeginE:
	.zero		1
	.type		_ZN34_INTERNAL_d99ae448_4_k_cu_e5025d784cuda3std6ranges3__45__cpo7advanceE,@object
	.size		_ZN34_INTERNAL_d99ae448_4_k_cu_e5025d784cuda3std6ranges3__45__cpo7advanceE,(_ZN34_INTERNAL_d99ae448_4_k_cu_e5025d784cuda3std3__47nulloptE - _ZN34_INTERNAL_d99ae448_4_k_cu_e5025d784cuda3std6ranges3__45__cpo7advanceE)
_ZN34_INTERNAL_d99ae448_4_k_cu_e5025d784cuda3std6ranges3__45__cpo7advanceE:
	.zero		1
	.type		_ZN34_INTERNAL_d99ae448_4_k_cu_e5025d784cuda3std3__47nulloptE,@object
	.size		_ZN34_INTERNAL_d99ae448_4_k_cu_e5025d784cuda3std3__47nulloptE,(_ZN34_INTERNAL_d99ae448_4_k_cu_e5025d784cuda3std6ranges3__45__cpo8distanceE - _ZN34_INTERNAL_d99ae448_4_k_cu_e5025d784cuda3std3__47nulloptE)
_ZN34_INTERNAL_d99ae448_4_k_cu_e5025d784cuda3std3__47nulloptE:
	.zero		1
	.type		_ZN34_INTERNAL_d99ae448_4_k_cu_e5025d784cuda3std6ranges3__45__cpo8distanceE,@object
	.size		_ZN34_INTERNAL_d99ae448_4_k_cu_e5025d784cuda3std6ranges3__45__cpo8distanceE,(_ZN34_INTERNAL_d99ae448_4_k_cu_e5025d786thrust24THRUST_300001_SM_1000_NS12placeholders3_10E - _ZN34_INTERNAL_d99ae448_4_k_cu_e5025d784cuda3std6ranges3__45__cpo8distanceE)
_ZN34_INTERNAL_d99ae448_4_k_cu_e5025d784cuda3std6ranges3__45__cpo8distanceE:
	.zero		1
	.type		_ZN34_INTERNAL_d99ae448_4_k_cu_e5025d786thrust24THRUST_300001_SM_1000_NS12placeholders3_10E,@object
	.size		_ZN34_INTERNAL_d99ae448_4_k_cu_e5025d786thrust24THRUST_300001_SM_1000_NS12placeholders3_10E,(_ZN34_INTERNAL_d99ae448_4_k_cu_e5025d784cuda3std3__419piecewise_constructE - _ZN34_INTERNAL_d99ae448_4_k_cu_e5025d786thrust24THRUST_300001_SM_1000_NS12placeholders3_10E)
_ZN34_INTERNAL_d99ae448_4_k_cu_e5025d786thrust24THRUST_300001_SM_1000_NS12placeholders3_10E:
	.zero		1
	.type		_ZN34_INTERNAL_d99ae448_4_k_cu_e5025d784cuda3std3__419piecewise_constructE,@object
	.size		_ZN34_INTERNAL_d99ae448_4_k_cu_e5025d784cuda3std3__419piecewise_constructE,(_ZN34_INTERNAL_d99ae448_4_k_cu_e5025d784cuda3std6ranges3__45__cpo5cdataE - _ZN34_INTERNAL_d99ae448_4_k_cu_e5025d784cuda3std3__419piecewise_constructE)
_ZN34_INTERNAL_d99ae448_4_k_cu_e5025d784cuda3std3__419piecewise_constructE:
	.zero		1
	.type		_ZN34_INTERNAL_d99ae448_4_k_cu_e5025d784cuda3std6ranges3__45__cpo5cdataE,@object
	.size		_ZN34_INTERNAL_d99ae448_4_k_cu_e5025d784cuda3std6ranges3__45__cpo5cdataE,(_ZN34_INTERNAL_d99ae448_4_k_cu_e5025d786thrust24THRUST_300001_SM_1000_NS12placeholders2_2E - _ZN34_INTERNAL_d99ae448_4_k_cu_e5025d784cuda3std6ranges3__45__cpo5cdataE)
_ZN34_INTERNAL_d99ae448_4_k_cu_e5025d784cuda3std6ranges3__45__cpo5cdataE:
	.zero		1
	.type		_ZN34_INTERNAL_d99ae448_4_k_cu_e5025d786thrust24THRUST_300001_SM_1000_NS12placeholders2_2E,@object
	.size		_ZN34_INTERNAL_d99ae448_4_k_cu_e5025d786thrust24THRUST_300001_SM_1000_NS12placeholders2_2E,(_ZN34_INTERNAL_d99ae448_4_k_cu_e5025d784cuda3std3__45__cpo3endE - _ZN34_INTERNAL_d99ae448_4_k_cu_e5025d786thrust24THRUST_300001_SM_1000_NS12placeholders2_2E)
_ZN34_INTERNAL_d99ae448_4_k_cu_e5025d786thrust24THRUST_300001_SM_1000_NS12placeholders2_2E:
	.zero		1
	.type		_ZN34_INTERNAL_d99ae448_4_k_cu_e5025d784cuda3std3__45__cpo3endE,@object
	.size		_ZN34_INTERNAL_d99ae448_4_k_cu_e5025d784cuda3std3__45__cpo3endE,(_ZN34_INTERNAL_d99ae448_4_k_cu_e5025d784cuda3std6ranges3__45__cpo3endE - _ZN34_INTERNAL_d99ae448_4_k_cu_e5025d784cuda3std3__45__cpo3endE)
_ZN34_INTERNAL_d99ae448_4_k_cu_e5025d784cuda3std3__45__cpo3endE:
	.zero		1
	.type		_ZN34_INTERNAL_d99ae448_4_k_cu_e5025d784cuda3std6ranges3__45__cpo3endE,@object
	.size		_ZN34_INTERNAL_d99ae448_4_k_cu_e5025d784cuda3std6ranges3__45__cpo3endE,(_ZN34_INTERNAL_d99ae448_4_k_cu_e5025d786thrust24THRUST_300001_SM_1000_NS12placeholders2_6E - _ZN34_INTERNAL_d99ae448_4_k_cu_e5025d784cuda3std6ranges3__45__cpo3endE)
_ZN34_INTERNAL_d99ae448_4_k_cu_e5025d784cuda3std6ranges3__45__cpo3endE:
	.zero		1
	.type		_ZN34_INTERNAL_d99ae448_4_k_cu_e5025d786thrust24THRUST_300001_SM_1000_NS12placeholders2_6E,@object
	.size		_ZN34_INTERNAL_d99ae448_4_k_cu_e5025d786thrust24THRUST_300001_SM_1000_NS12placeholders2_6E,(_ZN34_INTERNAL_d99ae448_4_k_cu_e5025d784cuda3std3__45__cpo4rendE - _ZN34_INTERNAL_d99ae448_4_k_cu_e5025d786thrust24THRUST_300001_SM_1000_NS12placeholders2_6E)
_ZN34_INTERNAL_d99ae448_4_k_cu_e5025d786thrust24THRUST_300001_SM_1000_NS12placeholders2_6E:
	.zero		1
	.type		_ZN34_INTERNAL_d99ae448_4_k_cu_e5025d784cuda3std3__45__cpo4rendE,@object
	.size		_ZN34_INTERNAL_d99ae448_4_k_cu_e5025d784cuda3std3__45__cpo4rendE,(_ZN34_INTERNAL_d99ae448_4_k_cu_e5025d784cuda3std6ranges3__45__cpo9iter_swapE - _ZN34_INTERNAL_d99ae448_4_k_cu_e5025d784cuda3std3__45__cpo4rendE)
_ZN34_INTERNAL_d99ae448_4_k_cu_e5025d784cuda3std3__45__cpo4rendE:
	.zero		1
	.type		_ZN34_INTERNAL_d99ae448_4_k_cu_e5025d784cuda3std6ranges3__45__cpo9iter_swapE,@object
	.size		_ZN34_INTERNAL_d99ae448_4_k_cu_e5025d784cuda3std6ranges3__45__cpo9iter_swapE,(_ZN34_INTERNAL_d99ae448_4_k_cu_e5025d784cuda3std3__48unexpectE - _ZN34_INTERNAL_d99ae448_4_k_cu_e5025d784cuda3std6ranges3__45__cpo9iter_swapE)
_ZN34_INTERNAL_d99ae448_4_k_cu_e5025d784cuda3std6ranges3__45__cpo9iter_swapE:
	.zero		1
	.type		_ZN34_INTERNAL_d99ae448_4_k_cu_e5025d784cuda3std3__48unexpectE,@object
	.size		_ZN34_INTERNAL_d99ae448_4_k_cu_e5025d784cuda3std3__48unexpectE,(_ZN34_INTERNAL_d99ae448_4_k_cu_e5025d786thrust24THRUST_300001_SM_1000_NS8cuda_cub3parE - _ZN34_INTERNAL_d99ae448_4_k_cu_e5025d784cuda3std3__48unexpectE)
_ZN34_INTERNAL_d99ae448_4_k_cu_e5025d784cuda3std3__48unexpectE:
	.zero		1
	.type		_ZN34_INTERNAL_d99ae448_4_k_cu_e5025d786thrust24THRUST_300001_SM_1000_NS8cuda_cub3parE,@object
	.size		_ZN34_INTERNAL_d99ae448_4_k_cu_e5025d786thrust24THRUST_300001_SM_1000_NS8cuda_cub3parE,(_ZN34_INTERNAL_d99ae448_4_k_cu_e5025d786thrust24THRUST_300001_SM_1000_NS12placeholders2_4E - _ZN34_INTERNAL_d99ae448_4_k_cu_e5025d786thrust24THRUST_300001_SM_1000_NS8cuda_cub3parE)
_ZN34_INTERNAL_d99ae448_4_k_cu_e5025d786thrust24THRUST_300001_SM_1000_NS8cuda_cub3parE:
	.zero		1
	.type		_ZN34_INTERNAL_d99ae448_4_k_cu_e5025d786thrust24THRUST_300001_SM_1000_NS12placeholders2_4E,@object
	.size		_ZN34_INTERNAL_d99ae448_4_k_cu_e5025d786thrust24THRUST_300001_SM_1000_NS12placeholders2_4E,(_ZN34_INTERNAL_d99ae448_4_k_cu_e5025d784cuda3std3__45__cpo4cendE - _ZN34_INTERNAL_d99ae448_4_k_cu_e5025d786thrust24THRUST_300001_SM_1000_NS12placeholders2_4E)
_ZN34_INTERNAL_d99ae448_4_k_cu_e5025d786thrust24THRUST_300001_SM_1000_NS12placeholders2_4E:
	.zero		1
	.type		_ZN34_INTERNAL_d99ae448_4_k_cu_e5025d784cuda3std3__45__cpo4cendE,@object
	.size		_ZN34_INTERNAL_d99ae448_4_k_cu_e5025d784cuda3std3__45__cpo4cendE,(_ZN34_INTERNAL_d99ae448_4_k_cu_e5025d784cuda3std6ranges3__45__cpo4cendE - _ZN34_INTERNAL_d99ae448_4_k_cu_e5025d784cuda3std3__45__cpo4cendE)
_ZN34_INTERNAL_d99ae448_4_k_cu_e5025d784cuda3std3__45__cpo4cendE:
	.zero		1
	.type		_ZN34_INTERNAL_d99ae448_4_k_cu_e5025d784cuda3std6ranges3__45__cpo4cendE,@object
	.size		_ZN34_INTERNAL_d99ae448_4_k_cu_e5025d784cuda3std6ranges3__45__cpo4cendE,(_ZN34_INTERNAL_d99ae448_4_k_cu_e5025d784cuda3std3__420unreachable_sentinelE - _ZN34_INTERNAL_d99ae448_4_k_cu_e5025d784cuda3std6ranges3__45__cpo4cendE)
_ZN34_INTERNAL_d99ae448_4_k_cu_e5025d784cuda3std6ranges3__45__cpo4cendE:
	.zero		1
	.type		_ZN34_INTERNAL_d99ae448_4_k_cu_e5025d784cuda3std3__420unreachable_sentinelE,@object
	.size		_ZN34_INTERNAL_d99ae448_4_k_cu_e5025d784cuda3std3__420unreachable_sentinelE,(_ZN34_INTERNAL_d99ae448_4_k_cu_e5025d784cuda3std6ranges3__45__cpo5ssizeE - _ZN34_INTERNAL_d99ae448_4_k_cu_e5025d784cuda3std3__420unreachable_sentinelE)
_ZN34_INTERNAL_d99ae448_4_k_cu_e5025d784cuda3std3__420unreachable_sentinelE:
	.zero		1
	.type		_ZN34_INTERNAL_d99ae448_4_k_cu_e5025d784cuda3std6ranges3__45__cpo5ssizeE,@object
	.size		_ZN34_INTERNAL_d99ae448_4_k_cu_e5025d784cuda3std6ranges3__45__cpo5ssizeE,(_ZN34_INTERNAL_d99ae448_4_k_cu_e5025d786thrust24THRUST_300001_SM_1000_NS12placeholders2_8E - _ZN34_INTERNAL_d99ae448_4_k_cu_e5025d784cuda3std6ranges3__45__cpo5ssizeE)
_ZN34_INTERNAL_d99ae448_4_k_cu_e5025d784cuda3std6ranges3__45__cpo5ssizeE:
	.zero		1
	.type		_ZN34_INTERNAL_d99ae448_4_k_cu_e5025d786thrust24THRUST_300001_SM_1000_NS12placeholders2_8E,@object
	.size		_ZN34_INTERNAL_d99ae448_4_k_cu_e5025d786thrust24THRUST_300001_SM_1000_NS12placeholders2_8E,(_ZN34_INTERNAL_d99ae448_4_k_cu_e5025d784cuda3std3__45__cpo5crendE - _ZN34_INTERNAL_d99ae448_4_k_cu_e5025d786thrust24THRUST_300001_SM_1000_NS12placeholders2_8E)
_ZN34_INTERNAL_d99ae448_4_k_cu_e5025d786thrust24THRUST_300001_SM_1000_NS12placeholders2_8E:
	.zero		1
	.type		_ZN34_INTERNAL_d99ae448_4_k_cu_e5025d784cuda3std3__45__cpo5crendE,@object
	.size		_ZN34_INTERNAL_d99ae448_4_k_cu_e5025d784cuda3std3__45__cpo5crendE,(_ZN34_INTERNAL_d99ae448_4_k_cu_e5025d784cuda3std6ranges3__45__cpo4prevE - _ZN34_INTERNAL_d99ae448_4_k_cu_e5025d784cuda3std3__45__cpo5crendE)
_ZN34_INTERNAL_d99ae448_4_k_cu_e5025d784cuda3std3__45__cpo5crendE:
	.zero		1
	.type		_ZN34_INTERNAL_d99ae448_4_k_cu_e5025d784cuda3std6ranges3__45__cpo4prevE,@object
	.size		_ZN34_INTERNAL_d99ae448_4_k_cu_e5025d784cuda3std6ranges3__45__cpo4prevE,(_ZN34_INTERNAL_d99ae448_4_k_cu_e5025d784cuda3std6ranges3__45__cpo9iter_moveE - _ZN34_INTERNAL_d99ae448_4_k_cu_e5025d784cuda3std6ranges3__45__cpo4prevE)
_ZN34_INTERNAL_d99ae448_4_k_cu_e5025d784cuda3std6ranges3__45__cpo4prevE:
	.zero		1
	.type		_ZN34_INTERNAL_d99ae448_4_k_cu_e5025d784cuda3std6ranges3__45__cpo9iter_moveE,@object
	.size		_ZN34_INTERNAL_d99ae448_4_k_cu_e5025d784cuda3std6ranges3__45__cpo9iter_moveE,(_ZN34_INTERNAL_d99ae448_4_k_cu_e5025d786thrust24THRUST_300001_SM_1000_NS6system6detail10sequential3seqE - _ZN34_INTERNAL_d99ae448_4_k_cu_e5025d784cuda3std6ranges3__45__cpo9iter_moveE)
_ZN34_INTERNAL_d99ae448_4_k_cu_e5025d784cuda3std6ranges3__45__cpo9iter_moveE:
	.zero		1
	.type		_ZN34_INTERNAL_d99ae448_4_k_cu_e5025d786thrust24THRUST_300001_SM_1000_NS6system6detail10sequential3seqE,@object
	.size		_ZN34_INTERNAL_d99ae448_4_k_cu_e5025d786thrust24THRUST_300001_SM_1000_NS6system6detail10sequential3seqE,(.L_31 - _ZN34_INTERNAL_d99ae448_4_k_cu_e5025d786thrust24THRUST_300001_SM_1000_NS6system6detail10sequential3seqE)
_ZN34_INTERNAL_d99ae448_4_k_cu_e5025d786thrust24THRUST_300001_SM_1000_NS6system6detail10sequential3seqE:
	.zero		1
.L_31:


//--------------------- .nv.shared._Z12reduceKernelPim --------------------------
	.section	.nv.shared._Z12reduceKernelPim,"aw",@nobits
	.sectionflags	@""
	.align	16
	.zero		1024


//--------------------- .nv.constant0._ZN3cub18CUB_300001_SM_10006detail11EmptyKernelIvEEvv --------------------------
	.section	.nv.constant0._ZN3cub18CUB_300001_SM_10006detail11EmptyKernelIvEEvv,"a",@progbits
	.sectionflags	@""
	.align	4
.nv.constant0._ZN3cub18CUB_300001_SM_10006detail11EmptyKernelIvEEvv:
	.zero		896


//--------------------- .nv.constant0._Z12reduceKernelPim --------------------------
	.section	.nv.constant0._Z12reduceKernelPim,"a",@progbits
	.sectionflags	@""
	.align	4
.nv.constant0._Z12reduceKernelPim:
	.zero		912


//--------------------- SYMBOLS --------------------------

	.type		.nv.reservedSmem.offset0,@object
	.size		.nv.reservedSmem.offset0,0x4
	.type		.nv.reservedSmem.cap,@object
	.size		.nv.reservedSmem.cap,0x4
